//
// Generated by NVIDIA NVVM Compiler
//
// Compiler Build ID: CL-36424714
// Cuda compilation tools, release 13.0, V13.0.88
// Based on NVVM 20.0.0
//

.version 9.0
.target sm_100
.address_size 64

	// .globl	_Z12knn2d_kernelPK6float2iS1_iP6PairIFi
.extern .shared .align 16 .b8 smem[];

.visible .entry _Z12knn2d_kernelPK6float2iS1_iP6PairIFi(
	.param .u64 .ptr .align 1 _Z12knn2d_kernelPK6float2iS1_iP6PairIFi_param_0,
	.param .u32 _Z12knn2d_kernelPK6float2iS1_iP6PairIFi_param_1,
	.param .u64 .ptr .align 1 _Z12knn2d_kernelPK6float2iS1_iP6PairIFi_param_2,
	.param .u32 _Z12knn2d_kernelPK6float2iS1_iP6PairIFi_param_3,
	.param .u64 .ptr .align 1 _Z12knn2d_kernelPK6float2iS1_iP6PairIFi_param_4,
	.param .u32 _Z12knn2d_kernelPK6float2iS1_iP6PairIFi_param_5
)
{
	.reg .pred 	%p<27>;
	.reg .b32 	%r<74>;
	.reg .b32 	%f<15>;
	.reg .b64 	%rd<18>;

	ld.param.u64 	%rd5, [_Z12knn2d_kernelPK6float2iS1_iP6PairIFi_param_0];
	ld.param.u32 	%r39, [_Z12knn2d_kernelPK6float2iS1_iP6PairIFi_param_1];
	ld.param.u64 	%rd6, [_Z12knn2d_kernelPK6float2iS1_iP6PairIFi_param_2];
	ld.param.u32 	%r37, [_Z12knn2d_kernelPK6float2iS1_iP6PairIFi_param_3];
	ld.param.u64 	%rd7, [_Z12knn2d_kernelPK6float2iS1_iP6PairIFi_param_4];
	ld.param.u32 	%r38, [_Z12knn2d_kernelPK6float2iS1_iP6PairIFi_param_5];
	mov.u32 	%r1, %ctaid.x;
	setp.ge.s32 	%p1, %r1, %r39;
	@%p1 bra 	$L__BB0_19;
	cvta.to.global.u64 	%rd8, %rd5;
	shl.b32 	%r2, %r38, 3;
	shl.b32 	%r3, %r38, 1;
	cvt.u64.u32 	%rd1, %r1;
	mul.wide.u32 	%rd9, %r1, 8;
	add.s64 	%rd10, %rd8, %rd9;
	ld.global.nc.v2.f32 	{%f1, %f2}, [%rd10];
	mov.u32 	%r73, %tid.x;
	setp.ge.s32 	%p2, %r73, %r3;
	@%p2 bra 	$L__BB0_4;
	mov.u32 	%r5, %ntid.x;
	mov.u32 	%r65, %r73;
$L__BB0_3:
	shl.b32 	%r40, %r65, 2;
	mov.u32 	%r41, smem;
	add.s32 	%r42, %r41, %r40;
	mov.b32 	%r43, 2139095040;
	st.shared.u32 	[%r42], %r43;
	add.s32 	%r44, %r42, %r2;
	mov.b32 	%r45, -1;
	st.shared.u32 	[%r44], %r45;
	add.s32 	%r65, %r65, %r5;
	setp.lt.s32 	%p3, %r65, %r3;
	@%p3 bra 	$L__BB0_3;
$L__BB0_4:
	bar.sync 	0;
	setp.lt.s32 	%p4, %r37, 1;
	@%p4 bra 	$L__BB0_16;
	mov.u32 	%r8, %ntid.x;
	shl.b32 	%r47, %r73, 2;
	mov.u32 	%r48, smem;
	add.s32 	%r9, %r48, %r47;
	shl.b32 	%r10, %r8, 2;
	cvta.to.global.u64 	%rd2, %rd6;
	mov.b32 	%r66, 0;
$L__BB0_6:
	setp.ge.s32 	%p5, %r73, %r38;
	@%p5 bra 	$L__BB0_11;
	sub.s32 	%r14, %r37, %r66;
	mov.u32 	%r67, %r73;
$L__BB0_8:
	setp.le.s32 	%p6, %r14, %r67;
	mov.f32 	%f14, 0f7F800000;
	mov.b32 	%r68, -1;
	@%p6 bra 	$L__BB0_10;
	add.s32 	%r68, %r67, %r66;
	mul.wide.s32 	%rd11, %r68, 8;
	add.s64 	%rd12, %rd2, %rd11;
	ld.global.nc.v2.f32 	{%f8, %f9}, [%rd12];
	sub.f32 	%f10, %f8, %f1;
	sub.f32 	%f11, %f9, %f2;
	mul.f32 	%f12, %f11, %f11;
	fma.rn.f32 	%f14, %f10, %f10, %f12;
$L__BB0_10:
	add.s32 	%r50, %r67, %r38;
	shl.b32 	%r51, %r50, 2;
	add.s32 	%r53, %r48, %r51;
	st.shared.f32 	[%r53], %f14;
	add.s32 	%r54, %r53, %r2;
	st.shared.u32 	[%r54], %r68;
	add.s32 	%r67, %r67, %r8;
	setp.lt.s32 	%p7, %r67, %r38;
	@%p7 bra 	$L__BB0_8;
$L__BB0_11:
	setp.lt.s32 	%p8, %r38, 1;
	bar.sync 	0;
	@%p8 bra 	$L__BB0_15;
	mov.b32 	%r69, 2;
$L__BB0_13:
	shr.s32 	%r70, %r69, 1;
	setp.lt.s32 	%p9, %r70, 1;
	@%p9 bra 	$L__BB0_14;
	bra.uni 	$L__BB0_21;
$L__BB0_14:
	shl.b32 	%r69, %r69, 1;
	setp.le.s32 	%p23, %r69, %r3;
	@%p23 bra 	$L__BB0_13;
$L__BB0_15:
	bar.sync 	0;
	add.s32 	%r66, %r66, %r38;
	setp.lt.s32 	%p24, %r66, %r37;
	@%p24 bra 	$L__BB0_6;
$L__BB0_16:
	setp.ge.s32 	%p25, %r73, %r38;
	@%p25 bra 	$L__BB0_19;
	cvt.s64.s32 	%rd13, %r38;
	mul.lo.s64 	%rd3, %rd13, %rd1;
	mov.u32 	%r11, %ntid.x;
	cvta.to.global.u64 	%rd4, %rd7;
	mov.u32 	%r59, smem;
	add.s32 	%r12, %r59, %r2;
$L__BB0_18:
	shl.b32 	%r60, %r73, 2;
	add.s32 	%r61, %r12, %r60;
	ld.shared.u32 	%r62, [%r61];
	add.s32 	%r64, %r59, %r60;
	ld.shared.f32 	%f13, [%r64];
	cvt.s64.s32 	%rd14, %r73;
	add.s64 	%rd15, %rd3, %rd14;
	shl.b64 	%rd16, %rd15, 3;
	add.s64 	%rd17, %rd4, %rd16;
	st.global.u32 	[%rd17], %r62;
	st.global.f32 	[%rd17+4], %f13;
	add.s32 	%r73, %r73, %r11;
	setp.lt.s32 	%p26, %r73, %r38;
	@%p26 bra 	$L__BB0_18;
$L__BB0_19:
	ret;
$L__BB0_20:
	shr.u32 	%r70, %r22, 1;
	setp.lt.u32 	%p22, %r22, 2;
	@%p22 bra 	$L__BB0_14;
$L__BB0_21:
	mov.u32 	%r22, %r70;
	setp.ge.s32 	%p10, %r73, %r3;
	bar.sync 	0;
	@%p10 bra 	$L__BB0_20;
	mov.u32 	%r71, %r9;
	mov.u32 	%r72, %r73;
$L__BB0_23:
	xor.b32  	%r25, %r72, %r22;
	setp.le.s32 	%p11, %r25, %r72;
	@%p11 bra 	$L__BB0_30;
	and.b32  	%r56, %r72, %r69;
	setp.ne.s32 	%p12, %r56, 0;
	ld.shared.f32 	%f5, [%r71];
	shl.b32 	%r57, %r25, 2;
	add.s32 	%r26, %r48, %r57;
	ld.shared.f32 	%f6, [%r26];
	add.s32 	%r27, %r71, %r2;
	ld.shared.u32 	%r28, [%r27];
	add.s32 	%r29, %r26, %r2;
	ld.shared.u32 	%r30, [%r29];
	@%p12 bra 	$L__BB0_27;
	setp.gt.f32 	%p17, %f5, %f6;
	@%p17 bra 	$L__BB0_29;
	setp.eq.f32 	%p18, %f5, %f6;
	setp.gt.s32 	%p19, %r28, %r30;
	and.pred  	%p20, %p18, %p19;
	@%p20 bra 	$L__BB0_29;
	bra.uni 	$L__BB0_30;
$L__BB0_27:
	setp.lt.f32 	%p13, %f5, %f6;
	@%p13 bra 	$L__BB0_29;
	setp.neu.f32 	%p14, %f5, %f6;
	setp.ge.s32 	%p15, %r28, %r30;
	or.pred  	%p16, %p14, %p15;
	@%p16 bra 	$L__BB0_30;
$L__BB0_29:
	st.shared.f32 	[%r71], %f6;
	st.shared.f32 	[%r26], %f5;
	st.shared.u32 	[%r27], %r30;
	st.shared.u32 	[%r29], %r28;
$L__BB0_30:
	add.s32 	%r72, %r72, %r8;
	add.s32 	%r71, %r71, %r10;
	setp.lt.s32 	%p21, %r72, %r3;
	@%p21 bra 	$L__BB0_23;
	bra.uni 	$L__BB0_20;

}


// ===== COMPILED SASS (sm_100) =====

	.target	sm_100

	.elftype	@"ET_EXEC"


//--------------------- .note.nv.tkinfo           --------------------------
	.section	.note.nv.tkinfo,"",@"SHT_NOTE"
	.sectionflags	@"SHF_NOTE_NV_TKINFO"
	.tkinfo
        /*0018*/ 	.word	0x00000002
        /*0030*/ 	.string	""
        /*0030*/ 	.string	"ptxas"
        /*0030*/ 	.string	"Cuda compilation tools, release 13.0, V13.0.88"
        /*0030*/ 	.string	"Build cuda_13.0.r13.0/compiler.36424714_0"
        /*0030*/ 	.string	"-arch sm_100 -m 64 "



//--------------------- .note.nv.cuinfo           --------------------------
	.section	.note.nv.cuinfo,"",@"SHT_NOTE"
	.sectionflags	@"SHF_NOTE_NV_CUINFO"
        /*0018*/ 	.short	0x0002
        /*001a*/ 	.short	0x0064
        /*001c*/ 	.short	0x0082
	.zero		2


//--------------------- .nv.info                  --------------------------
	.section	.nv.info,"",@"SHT_CUDA_INFO"
	.align	4


	//----- nvinfo : EIATTR_REGCOUNT
	.align		4
        /*0000*/ 	.byte	0x04, 0x2f
        /*0002*/ 	.short	(.L_1 - .L_0)
	.align		4
.L_0:
        /*0004*/ 	.word	index@(_Z12knn2d_kernelPK6float2iS1_iP6PairIFi)
        /*0008*/ 	.word	0x00000017


	//----- nvinfo : EIATTR_FRAME_SIZE
	.align		4
.L_1:
        /*000c*/ 	.byte	0x04, 0x11
        /*000e*/ 	.short	(.L_3 - .L_2)
	.align		4
.L_2:
        /*0010*/ 	.word	index@(_Z12knn2d_kernelPK6float2iS1_iP6PairIFi)
        /*0014*/ 	.word	0x00000000


	//----- nvinfo : EIATTR_MIN_STACK_SIZE
	.align		4
.L_3:
        /*0018*/ 	.byte	0x04, 0x12
        /*001a*/ 	.short	(.L_5 - .L_4)
	.align		4
.L_4:
        /*001c*/ 	.word	index@(_Z12knn2d_kernelPK6float2iS1_iP6PairIFi)
        /*0020*/ 	.word	0x00000000
.L_5:


//--------------------- .nv.compat                --------------------------
	.section	.nv.compat,"",@"SHT_CUDA_COMPAT_INFO"
	.align	4
        /*0000*/ 	.byte	0x02, 0x09, 0x00, 0x00, 0x02, 0x02, 0x01, 0x00, 0x02, 0x05, 0x05, 0x00, 0x03, 0x07, 0x01, 0x01
        /*0010*/ 	.byte	0x02, 0x03, 0x00, 0x00, 0x02, 0x06, 0x01, 0x00, 0x04, 0x0b, 0x08, 0x00, 0x09, 0x00, 0x00, 0x00
        /*0020*/ 	.byte	0x00, 0x00, 0x00, 0x00


//--------------------- .nv.info._Z12knn2d_kernelPK6float2iS1_iP6PairIFi --------------------------
	.section	.nv.info._Z12knn2d_kernelPK6float2iS1_iP6PairIFi,"",@"SHT_CUDA_INFO"
	.sectionflags	@""
	.align	4


	//----- nvinfo : EIATTR_CUDA_API_VERSION
	.align		4
        /*0000*/ 	.byte	0x04, 0x37
        /*0002*/ 	.short	(.L_7 - .L_6)
.L_6:
        /*0004*/ 	.word	0x00000082


	//----- nvinfo : EIATTR_KPARAM_INFO
	.align		4
.L_7:
        /*0008*/ 	.byte	0x04, 0x17
        /*000a*/ 	.short	(.L_9 - .L_8)
.L_8:
        /*000c*/ 	.word	0x00000000
        /*0010*/ 	.short	0x0005
        /*0012*/ 	.short	0x0028
        /*0014*/ 	.byte	0x00, 0xf0, 0x11, 0x00


	//----- nvinfo : EIATTR_KPARAM_INFO
	.align		4
.L_9:
        /*0018*/ 	.byte	0x04, 0x17
        /*001a*/ 	.short	(.L_11 - .L_10)
.L_10:
        /*001c*/ 	.word	0x00000000
        /*0020*/ 	.short	0x0004
        /*0022*/ 	.short	0x0020
        /*0024*/ 	.byte	0x00, 0xf5, 0x21, 0x00


	//----- nvinfo : EIATTR_KPARAM_INFO
	.align		4
.L_11:
        /*0028*/ 	.byte	0x04, 0x17
        /*002a*/ 	.short	(.L_13 - .L_12)
.L_12:
        /*002c*/ 	.word	0x00000000
        /*0030*/ 	.short	0x0003
        /*0032*/ 	.short	0x0018
        /*0034*/ 	.byte	0x00, 0xf0, 0x11, 0x00


	//----- nvinfo : EIATTR_KPARAM_INFO
	.align		4
.L_13:
        /*0038*/ 	.byte	0x04, 0x17
        /*003a*/ 	.short	(.L_15 - .L_14)
.L_14:
        /*003c*/ 	.word	0x00000000
        /*0040*/ 	.short	0x0002
        /*0042*/ 	.short	0x0010
        /*0044*/ 	.byte	0x00, 0xf5, 0x21, 0x00


	//----- nvinfo : EIATTR_KPARAM_INFO
	.align		4
.L_15:
        /*0048*/ 	.byte	0x04, 0x17
        /*004a*/ 	.short	(.L_17 - .L_16)
.L_16:
        /*004c*/ 	.word	0x00000000
        /*0050*/ 	.short	0x0001
        /*0052*/ 	.short	0x0008
        /*0054*/ 	.byte	0x00, 0xf0, 0x11, 0x00


	//----- nvinfo : EIATTR_KPARAM_INFO
	.align		4
.L_17:
        /*0058*/ 	.byte	0x04, 0x17
        /*005a*/ 	.short	(.L_19 - .L_18)
.L_18:
        /*005c*/ 	.word	0x00000000
        /*0060*/ 	.short	0x0000
        /*0062*/ 	.short	0x0000
        /*0064*/ 	.byte	0x00, 0xf5, 0x21, 0x00


	//----- nvinfo : EIATTR_SPARSE_MMA_MASK
	.align		4
.L_19:
        /*0068*/ 	.byte	0x03, 0x50
        /*006a*/ 	.short	0x0000


	//----- nvinfo : EIATTR_MAXREG_COUNT
	.align		4
        /*006c*/ 	.byte	0x03, 0x1b
        /*006e*/ 	.short	0x00ff


	//----- nvinfo : EIATTR_NUM_BARRIERS
	.align		4
        /*0070*/ 	.byte	0x02, 0x4c
        /*0072*/ 	.byte	0x01
	.zero		1


	//----- nvinfo : EIATTR_MERCURY_ISA_VERSION
	.align		4
        /*0074*/ 	.byte	0x03, 0x5f
        /*0076*/ 	.short	0x0101


	//----- nvinfo : EIATTR_VRC_CTA_INIT_COUNT
	.align		4
        /*0078*/ 	.byte	0x02, 0x4a
	.zero		1
	.zero		1


	//----- nvinfo : EIATTR_EXIT_INSTR_OFFSETS
	.align		4
        /*007c*/ 	.byte	0x04, 0x1c
        /*007e*/ 	.short	(.L_21 - .L_20)


	//   ....[0]....
.L_20:
        /*0080*/ 	.word	0x00000040


	//   ....[1]....
        /*0084*/ 	.word	0x00000880


	//   ....[2]....
        /*0088*/ 	.word	0x00000a00


	//----- nvinfo : EIATTR_CRS_STACK_SIZE
	.align		4
.L_21:
        /*008c*/ 	.byte	0x04, 0x1e
        /*008e*/ 	.short	(.L_23 - .L_22)
.L_22:
        /*0090*/ 	.word	0x00000000


	//----- nvinfo : EIATTR_CBANK_PARAM_SIZE
	.align		4
.L_23:
        /*0094*/ 	.byte	0x03, 0x19
        /*0096*/ 	.short	0x002c


	//----- nvinfo : EIATTR_PARAM_CBANK
	.align		4
        /*0098*/ 	.byte	0x04, 0x0a
        /*009a*/ 	.short	(.L_25 - .L_24)
	.align		4
.L_24:
        /*009c*/ 	.word	index@(.nv.constant0._Z12knn2d_kernelPK6float2iS1_iP6PairIFi)
        /*00a0*/ 	.short	0x0380
        /*00a2*/ 	.short	0x002c


	//----- nvinfo : EIATTR_SW_WAR
	.align		4
.L_25:
        /*00a4*/ 	.byte	0x04, 0x36
        /*00a6*/ 	.short	(.L_27 - .L_26)
.L_26:
        /*00a8*/ 	.word	0x00000008
.L_27:


//--------------------- .nv.callgraph             --------------------------
	.section	.nv.callgraph,"",@"SHT_CUDA_CALLGRAPH"
	.align	4
	.sectionentsize	8
	.align		4
        /*0000*/ 	.word	0x00000000
	.align		4
        /*0004*/ 	.word	0xffffffff
	.align		4
        /*0008*/ 	.word	0x00000000
	.align		4
        /*000c*/ 	.word	0xfffffffe
	.align		4
        /*0010*/ 	.word	0x00000000
	.align		4
        /*0014*/ 	.word	0xfffffffd
	.align		4
        /*0018*/ 	.word	0x00000000
	.align		4
        /*001c*/ 	.word	0xfffffffc


//--------------------- .text._Z12knn2d_kernelPK6float2iS1_iP6PairIFi --------------------------
	.section	.text._Z12knn2d_kernelPK6float2iS1_iP6PairIFi,"ax",@progbits
	.align	128
        .global         _Z12knn2d_kernelPK6float2iS1_iP6PairIFi
        .type           _Z12knn2d_kernelPK6float2iS1_iP6PairIFi,@function
        .size           _Z12knn2d_kernelPK6float2iS1_iP6PairIFi,(.L_x_23 - _Z12knn2d_kernelPK6float2iS1_iP6PairIFi)
        .other          _Z12knn2d_kernelPK6float2iS1_iP6PairIFi,@"STO_CUDA_ENTRY STV_DEFAULT"
_Z12knn2d_kernelPK6float2iS1_iP6PairIFi:
.text._Z12knn2d_kernelPK6float2iS1_iP6PairIFi:
[----:B------:R-:W-:Y:S01]  /*0000*/  LDC R1, c[0x0][0x37c] ;  /* 0x0000df00ff017b82 */ /* 0x000fe20000000800 */
[----:B------:R-:W0:Y:S01]  /*0010*/  S2R R0, SR_CTAID.X ;  /* 0x0000000000007919 */ /* 0x000e220000002500 */
[----:B------:R-:W0:Y:S02]  /*0020*/  LDCU UR4, c[0x0][0x388] ;  /* 0x00007100ff0477ac */ /* 0x000e240008000800 */
[----:B0-----:R-:W-:-:S13]  /*0030*/  ISETP.GE.AND P0, PT, R0, UR4, PT ;  /* 0x0000000400007c0c */ /* 0x001fda000bf06270 */
[----:B------:R-:W-:Y:S05]  /*0040*/  @P0 EXIT ;  /* 0x000000000000094d */ /* 0x000fea0003800000 */
[----:B------:R-:W0:Y:S01]  /*0050*/  LDC.64 R2, c[0x0][0x380] ;  /* 0x0000e000ff027b82 */ /* 0x000e220000000a00 */
[----:B------:R-:W1:Y:S01]  /*0060*/  LDCU.64 UR6, c[0x0][0x358] ;  /* 0x00006b00ff0677ac */ /* 0x000e620008000a00 */
[----:B------:R-:W2:Y:S01]  /*0070*/  S2R R4, SR_TID.X ;  /* 0x0000000000047919 */ /* 0x000ea20000002100 */
[----:B------:R-:W3:Y:S01]  /*0080*/  LDCU UR4, c[0x0][0x3a8] ;  /* 0x00007500ff0477ac */ /* 0x000ee20008000800 */
[----:B0-----:R-:W-:-:S06]  /*0090*/  IMAD.WIDE.U32 R2, R0, 0x8, R2 ;  /* 0x0000000800027825 */ /* 0x001fcc00078e0002 */
[----:B-1----:R-:W5:Y:S01]  /*00a0*/  LDG.E.64.CONSTANT R2, desc[UR6][R2.64] ;  /* 0x0000000602027981 */ /* 0x002f62000c1e9b00 */
[----:B---3--:R-:W-:Y:S01]  /*00b0*/  IMAD.U32 R9, RZ, RZ, UR4 ;  /* 0x00000004ff097e24 */ /* 0x008fe2000f8e00ff */
[----:B------:R-:W-:Y:S03]  /*00c0*/  BSSY.RECONVERGENT B0, `(.L_x_0) ;  /* 0x0000012000007945 */ /* 0x000fe60003800200 */
[----:B------:R-:W-:-:S05]  /*00d0*/  IMAD.SHL.U32 R5, R9, 0x2, RZ ;  /* 0x0000000209057824 */ /* 0x000fca00078e00ff */
[----:B--2---:R-:W-:-:S13]  /*00e0*/  ISETP.GE.AND P0, PT, R4, R5, PT ;  /* 0x000000050400720c */ /* 0x004fda0003f06270 */
[----:B------:R-:W-:Y:S05]  /*00f0*/  @P0 BRA `(.L_x_1) ;  /* 0x0000000000380947 */ /* 0x000fea0003800000 */
[----:B------:R-:W0:Y:S01]  /*0100*/  S2R R8, SR_CgaCtaId ;  /* 0x0000000000087919 */ /* 0x000e220000008800 */
[----:B------:R-:W1:Y:S01]  /*0110*/  LDC R11, c[0x0][0x360] ;  /* 0x0000d800ff0b7b82 */ /* 0x000e620000000800 */
[----:B------:R-:W-:Y:S01]  /*0120*/  MOV R7, 0x400 ;  /* 0x0000040000077802 */ /* 0x000fe20000000f00 */
[----:B------:R-:W-:Y:S02]  /*0130*/  IMAD.MOV.U32 R6, RZ, RZ, R4 ;  /* 0x000000ffff067224 */ /* 0x000fe400078e0004 */
[----:B------:R-:W-:Y:S02]  /*0140*/  IMAD.MOV.U32 R13, RZ, RZ, 0x7f800000 ;  /* 0x7f800000ff0d7424 */ /* 0x000fe400078e00ff */
[----:B------:R-:W-:Y:S01]  /*0150*/  IMAD.MOV.U32 R15, RZ, RZ, -0x1 ;  /* 0xffffffffff0f7424 */ /* 0x000fe200078e00ff */
[----:B0-----:R-:W-:-:S07]  /*0160*/  LEA R7, R8, R7, 0x18 ;  /* 0x0000000708077211 */ /* 0x001fce00078ec0ff */
.L_x_2:
[----:B------:R-:W-:Y:S02]  /*0170*/  IMAD R8, R6, 0x4, R7 ;  /* 0x0000000406087824 */ /* 0x000fe400078e0207 */
[----:B-1----:R-:W-:Y:S02]  /*0180*/  IMAD.IADD R6, R11, 0x1, R6 ;  /* 0x000000010b067824 */ /* 0x002fe400078e0206 */
[----:B------:R-:W-:Y:S01]  /*0190*/  IMAD R10, R9, 0x8, R8 ;  /* 0x00000008090a7824 */ /* 0x000fe200078e0208 */
[----:B------:R0:W-:Y:S02]  /*01a0*/  STS [R8], R13 ;  /* 0x0000000d08007388 */ /* 0x0001e40000000800 */
[----:B------:R-:W-:Y:S02]  /*01b0*/  ISETP.GE.AND P0, PT, R6, R5, PT ;  /* 0x000000050600720c */ /* 0x000fe40003f06270 */
[----:B------:R0:W-:Y:S11]  /*01c0*/  STS [R10], R15 ;  /* 0x0000000f0a007388 */ /* 0x0001f60000000800 */
[----:B0-----:R-:W-:Y:S05]  /*01d0*/  @!P0 BRA `(.L_x_2) ;  /* 0xfffffffc00e48947 */ /* 0x001fea000383ffff */
.L_x_1:
[----:B------:R-:W-:Y:S05]  /*01e0*/  BSYNC.RECONVERGENT B0 ;  /* 0x0000000000007941 */ /* 0x000fea0003800200 */
.L_x_0:
[----:B------:R-:W0:Y:S02]  /*01f0*/  LDCU UR4, c[0x0][0x398] ;  /* 0x00007300ff0477ac */ /* 0x000e240008000800 */
[----:B0-----:R-:W-:Y:S01]  /*0200*/  UISETP.GE.AND UP0, UPT, UR4, 0x1, UPT ;  /* 0x000000010400788c */ /* 0x001fe2000bf06270 */
[----:B------:R-:W-:Y:S08]  /*0210*/  BAR.SYNC.DEFER_BLOCKING 0x0 ;  /* 0x0000000000007b1d */ /* 0x000ff00000010000 */
[----:B------:R-:W-:Y:S05]  /*0220*/  BRA.U !UP0, `(.L_x_3) ;  /* 0x0000000508907547 */ /* 0x000fea000b800000 */
[----:B------:R-:W0:Y:S01]  /*0230*/  S2UR UR5, SR_CgaCtaId ;  /* 0x00000000000579c3 */ /* 0x000e220000008800 */
[----:B------:R-:W-:Y:S01]  /*0240*/  UMOV UR4, 0x400 ;  /* 0x0000040000047882 */ /* 0x000fe20000000000 */
[----:B------:R-:W-:-:S06]  /*0250*/  IMAD.MOV.U32 R7, RZ, RZ, RZ ;  /* 0x000000ffff077224 */ /* 0x000fcc00078e00ff */
[----:B------:R-:W1:Y:S01]  /*0260*/  LDC R8, c[0x0][0x360] ;  /* 0x0000d800ff087b82 */ /* 0x000e620000000800 */
[----:B0-----:R-:W-:-:S06]  /*0270*/  ULEA UR4, UR5, UR4, 0x18 ;  /* 0x0000000405047291 */ /* 0x001fcc000f8ec0ff */
[----:B------:R-:W-:-:S07]  /*0280*/  LEA R6, R4, UR4, 0x2 ;  /* 0x0000000404067c11 */ /* 0x000fce000f8e10ff */
.L_x_20:
[----:B0-----:R-:W0:Y:S01]  /*0290*/  LDCU UR5, c[0x0][0x3a8] ;  /* 0x00007500ff0577ac */ /* 0x001e220008000800 */
[----:B------:R-:W-:Y:S01]  /*02a0*/  BSSY.RECONVERGENT B0, `(.L_x_4) ;  /* 0x000001b000007945 */ /* 0x000fe20003800200 */
[----:B0-----:R-:W-:-:S05]  /*02b0*/  IMAD.U32 R20, RZ, RZ, UR5 ;  /* 0x00000005ff147e24 */ /* 0x001fca000f8e00ff */
[----:B------:R-:W-:-:S13]  /*02c0*/  ISETP.GE.AND P0, PT, R4, R20, PT ;  /* 0x000000140400720c */ /* 0x000fda0003f06270 */
[----:B--2---:R-:W-:Y:S05]  /*02d0*/  @P0 BRA `(.L_x_5) ;  /* 0x00000000005c0947 */ /* 0x004fea0003800000 */
[----:B------:R-:W0:Y:S01]  /*02e0*/  LDC R20, c[0x0][0x3a8] ;  /* 0x0000ea00ff147b82 */ /* 0x000e220000000800 */
[----:B------:R-:W2:Y:S01]  /*02f0*/  LDCU UR5, c[0x0][0x398] ;  /* 0x00007300ff0577ac */ /* 0x000ea20008000800 */
[----:B------:R-:W-:Y:S01]  /*0300*/  IMAD.MOV.U32 R9, RZ, RZ, R4 ;  /* 0x000000ffff097224 */ /* 0x000fe200078e0004 */
[----:B--2---:R-:W-:-:S07]  /*0310*/  IADD3 R18, PT, PT, -R7, UR5, RZ ;  /* 0x0000000507127c10 */ /* 0x004fce000fffe1ff */
.L_x_6:
[----:B------:R-:W-:Y:S01]  /*0320*/  ISETP.GT.AND P0, PT, R18, R9, PT ;  /* 0x000000091200720c */ /* 0x000fe20003f04270 */
[----:B--2---:R-:W-:-:S12]  /*0330*/  IMAD.MOV.U32 R13, RZ, RZ, -0x1 ;  /* 0xffffffffff0d7424 */ /* 0x004fd800078e00ff */
[----:B------:R-:W2:Y:S01]  /*0340*/  @P0 LDC.64 R10, c[0x0][0x390] ;  /* 0x0000e400ff0a0b82 */ /* 0x000ea20000000a00 */
[----:B------:R-:W-:-:S04]  /*0350*/  @P0 IMAD.IADD R13, R9, 0x1, R7 ;  /* 0x00000001090d0824 */ /* 0x000fc800078e0207 */
[----:B--2---:R-:W-:-:S06]  /*0360*/  @P0 IMAD.WIDE R10, R13, 0x8, R10 ;  /* 0x000000080d0a0825 */ /* 0x004fcc00078e020a */
[----:B------:R-:W2:Y:S01]  /*0370*/  @P0 LDG.E.64.CONSTANT R10, desc[UR6][R10.64] ;  /* 0x000000060a0a0981 */ /* 0x000ea2000c1e9b00 */
[----:B0-----:R-:W-:Y:S02]  /*0380*/  IMAD.IADD R16, R9, 0x1, R20 ;  /* 0x0000000109107824 */ /* 0x001fe400078e0214 */
[----:B------:R-:W-:Y:S02]  /*0390*/  IMAD.MOV.U32 R12, RZ, RZ, 0x7f800000 ;  /* 0x7f800000ff0c7424 */ /* 0x000fe400078e00ff */
[----:B-1----:R-:W-:Y:S01]  /*03a0*/  IMAD.IADD R9, R8, 0x1, R9 ;  /* 0x0000000108097824 */ /* 0x002fe200078e0209 */
[----:B------:R-:W-:Y:S01]  /*03b0*/  LEA R17, R16, UR4, 0x2 ;  /* 0x0000000410117c11 */ /* 0x000fe2000f8e10ff */
[----:B--2--5:R-:W-:Y:S01]  /*03c0*/  @P0 FADD R15, -R3, R11 ;  /* 0x0000000b030f0221 */ /* 0x024fe20000000100 */
[----:B------:R-:W-:-:S03]  /*03d0*/  @P0 FADD R14, -R2, R10 ;  /* 0x0000000a020e0221 */ /* 0x000fc60000000100 */
[----:B------:R-:W-:-:S04]  /*03e0*/  @P0 FMUL R15, R15, R15 ;  /* 0x0000000f0f0f0220 */ /* 0x000fc80000400000 */
[----:B------:R-:W-:Y:S01]  /*03f0*/  @P0 FFMA R12, R14, R14, R15 ;  /* 0x0000000e0e0c0223 */ /* 0x000fe2000000000f */
[----:B------:R-:W-:Y:S01]  /*0400*/  IMAD R14, R20, 0x8, R17 ;  /* 0x00000008140e7824 */ /* 0x000fe200078e0211 */
[----:B------:R-:W-:-:S03]  /*0410*/  ISETP.GE.AND P0, PT, R9, R20, PT ;  /* 0x000000140900720c */ /* 0x000fc60003f06270 */
[----:B------:R2:W-:Y:S04]  /*0420*/  STS [R17], R12 ;  /* 0x0000000c11007388 */ /* 0x0005e80000000800 */
[----:B------:R2:W-:Y:S06]  /*0430*/  STS [R14], R13 ;  /* 0x0000000d0e007388 */ /* 0x0005ec0000000800 */
[----:B------:R-:W-:Y:S05]  /*0440*/  @!P0 BRA `(.L_x_6) ;  /* 0xfffffffc00b48947 */ /* 0x000fea000383ffff */
.L_x_5:
[----:B------:R-:W-:Y:S05]  /*0450*/  BSYNC.RECONVERGENT B0 ;  /* 0x0000000000007941 */ /* 0x000fea0003800200 */
.L_x_4:
[----:B------:R-:W-:Y:S01]  /*0460*/  BAR.SYNC.DEFER_BLOCKING 0x0 ;  /* 0x0000000000007b1d */ /* 0x000fe20000010000 */
[----:B------:R-:W-:-:S05]  /*0470*/  ISETP.GE.AND P0, PT, R20, 0x1, PT ;  /* 0x000000011400780c */ /* 0x000fca0003f06270 */
[----:B------:R-:W-:Y:S08]  /*0480*/  BSSY.RECONVERGENT B0, `(.L_x_7) ;  /* 0x0000037000007945 */ /* 0x000ff00003800200 */
[----:B------:R-:W-:Y:S05]  /*0490*/  @!P0 BRA `(.L_x_8) ;  /* 0x0000000000d48947 */ /* 0x000fea0003800000 */
[----:B------:R-:W-:-:S07]  /*04a0*/  IMAD.MOV.U32 R10, RZ, RZ, 0x2 ;  /* 0x00000002ff0a7424 */ /* 0x000fce00078e00ff */
.L_x_19:
[----:B------:R-:W-:-:S04]  /*04b0*/  SHF.R.S32.HI R9, RZ, 0x1, R10 ;  /* 0x00000001ff097819 */ /* 0x000fc8000001140a */
[----:B------:R-:W-:-:S13]  /*04c0*/  ISETP.GE.AND P0, PT, R9, 0x1, PT ;  /* 0x000000010900780c */ /* 0x000fda0003f06270 */
[----:B0-----:R-:W-:Y:S05]  /*04d0*/  @!P0 BRA `(.L_x_9) ;  /* 0x0000000000b88947 */ /* 0x001fea0003800000 */
.L_x_18:
[----:B------:R-:W-:Y:S01]  /*04e0*/  BAR.SYNC.DEFER_BLOCKING 0x0 ;  /* 0x0000000000007b1d */ /* 0x000fe20000010000 */
[----:B------:R-:W-:-:S05]  /*04f0*/  ISETP.GE.AND P0, PT, R4, R5, PT ;  /* 0x000000050400720c */ /* 0x000fca0003f06270 */
[----:B------:R-:W-:Y:S08]  /*0500*/  BSSY.RECONVERGENT B1, `(.L_x_10) ;  /* 0x0000028000017945 */ /* 0x000ff00003800200 */
[----:B0-----:R-:W-:Y:S05]  /*0510*/  @P0 BRA `(.L_x_11) ;  /* 0x0000000000980947 */ /* 0x001fea0003800000 */
[----:B------:R-:W0:Y:S01]  /*0520*/  LDC R19, c[0x0][0x3a8] ;  /* 0x0000ea00ff137b82 */ /* 0x000e220000000800 */
[----:B------:R-:W-:Y:S02]  /*0530*/  IMAD.MOV.U32 R11, RZ, RZ, R6 ;  /* 0x000000ffff0b7224 */ /* 0x000fe400078e0006 */
[----:B--2---:R-:W-:-:S07]  /*0540*/  IMAD.MOV.U32 R12, RZ, RZ, R4 ;  /* 0x000000ffff0c7224 */ /* 0x004fce00078e0004 */
.L_x_17:
[----:B------:R-:W-:Y:S01]  /*0550*/  LOP3.LUT R13, R12, R9, RZ, 0x3c, !PT ;  /* 0x000000090c0d7212 */ /* 0x000fe200078e3cff */
[----:B------:R-:W-:Y:S03]  /*0560*/  BSSY.RECONVERGENT B2, `(.L_x_12) ;  /* 0x000001d000027945 */ /* 0x000fe60003800200 */
[----:B------:R-:W-:-:S13]  /*0570*/  ISETP.GT.AND P0, PT, R13, R12, PT ;  /* 0x0000000c0d00720c */ /* 0x000fda0003f04270 */
[----:B------:R-:W-:Y:S05]  /*0580*/  @!P0 BRA `(.L_x_13) ;  /* 0x0000000000688947 */ /* 0x000fea0003800000 */
[----:B------:R-:W-:Y:S01]  /*0590*/  LEA R14, R13, UR4, 0x2 ;  /* 0x000000040d0e7c11 */ /* 0x000fe2000f8e10ff */
[C---:B0-----:R-:W-:Y:S01]  /*05a0*/  IMAD R15, R19.reuse, 0x8, R11 ;  /* 0x00000008130f7824 */ /* 0x041fe200078e020b */
[----:B------:R0:W2:Y:S01]  /*05b0*/  LDS R13, [R11] ;  /* 0x000000000b0d7984 */ /* 0x0000a20000000800 */
[----:B------:R-:W-:Y:S01]  /*05c0*/  LOP3.LUT P0, RZ, R12, R10, RZ, 0xc0, !PT ;  /* 0x0000000a0cff7212 */ /* 0x000fe2000780c0ff */
[----:B------:R-:W-:Y:S01]  /*05d0*/  BSSY.RELIABLE B3, `(.L_x_14) ;  /* 0x0000011000037945 */ /* 0x000fe20003800100 */
[----:B------:R-:W-:Y:S01]  /*05e0*/  IMAD R18, R19, 0x8, R14 ;  /* 0x0000000813127824 */ /* 0x000fe200078e020e */
[----:B------:R0:W3:Y:S04]  /*05f0*/  LDS R16, [R14] ;  /* 0x000000000e107984 */ /* 0x0000e80000000800 */
[----:B------:R0:W4:Y:S04]  /*0600*/  LDS R17, [R15] ;  /* 0x000000000f117984 */ /* 0x0001280000000800 */
[----:B------:R0:W0:Y:S02]  /*0610*/  LDS R20, [R18] ;  /* 0x0000000012147984 */ /* 0x0000240000000800 */
[----:B------:R-:W-:Y:S05]  /*0620*/  @P0 BRA `(.L_x_15) ;  /* 0x0000000000180947 */ /* 0x000fea0003800000 */
[----:B0---4-:R-:W-:-:S04]  /*0630*/  ISETP.GT.AND P0, PT, R17, R20, PT ;  /* 0x000000141100720c */ /* 0x011fc80003f04270 */
[----:B--23--:R-:W-:-:S04]  /*0640*/  FSETP.EQ.AND P0, PT, R13, R16, P0 ;  /* 0x000000100d00720b */ /* 0x00cfc80000702000 */
[----:B------:R-:W-:-:S13]  /*0650*/  FSETP.GT.OR P0, PT, R13, R16, P0 ;  /* 0x000000100d00720b */ /* 0x000fda0000704400 */
[----:B------:R-:W-:Y:S05]  /*0660*/  @!P0 BREAK.RELIABLE B3 ;  /* 0x0000000000038942 */ /* 0x000fea0003800100 */
[----:B------:R-:W-:Y:S05]  /*0670*/  @P0 BRA `(.L_x_16) ;  /* 0x0000000000180947 */ /* 0x000fea0003800000 */
[----:B------:R-:W-:Y:S05]  /*0680*/  BRA `(.L_x_13) ;  /* 0x0000000000287947 */ /* 0x000fea0003800000 */
.L_x_15:
[----:B0---4-:R-:W-:Y:S02]  /*0690*/  ISETP.GE.AND P0, PT, R17, R20, PT ;  /* 0x000000141100720c */ /* 0x011fe40003f06270 */
[CC--:B--23--:R-:W-:Y:S02]  /*06a0*/  FSETP.GEU.AND P1, PT, R13.reuse, R16.reuse, PT ;  /* 0x000000100d00720b */ /* 0x0ccfe40003f2e000 */
[----:B------:R-:W-:-:S13]  /*06b0*/  FSETP.NEU.OR P0, PT, R13, R16, P0 ;  /* 0x000000100d00720b */ /* 0x000fda000070d400 */
[----:B------:R-:W-:Y:S05]  /*06c0*/  @P0 BREAK.RELIABLE P1, B3 ;  /* 0x0000000000030942 */ /* 0x000fea0000800100 */
[----:B------:R-:W-:Y:S05]  /*06d0*/  @P0 BRA P1, `(.L_x_13) ;  /* 0x0000000000140947 */ /* 0x000fea0000800000 */
.L_x_16:
[----:B------:R-:W-:Y:S05]  /*06e0*/  BSYNC.RELIABLE B3 ;  /* 0x0000000000037941 */ /* 0x000fea0003800100 */
.L_x_14:
[----:B------:R2:W-:Y:S04]  /*06f0*/  STS [R11], R16 ;  /* 0x000000100b007388 */ /* 0x0005e80000000800 */
[----:B------:R2:W-:Y:S04]  /*0700*/  STS [R14], R13 ;  /* 0x0000000d0e007388 */ /* 0x0005e80000000800 */
[----:B------:R2:W-:Y:S04]  /*0710*/  STS [R15], R20 ;  /* 0x000000140f007388 */ /* 0x0005e80000000800 */
[----:B------:R2:W-:Y:S02]  /*0720*/  STS [R18], R17 ;  /* 0x0000001112007388 */ /* 0x0005e40000000800 */
.L_x_13:
[----:B------:R-:W-:Y:S05]  /*0730*/  BSYNC.RECONVERGENT B2 ;  /* 0x0000000000027941 */ /* 0x000fea0003800200 */
.L_x_12:
[C---:B-1----:R-:W-:Y:S02]  /*0740*/  IMAD.IADD R12, R8.reuse, 0x1, R12 ;  /* 0x00000001080c7824 */ /* 0x042fe400078e020c */
[----:B--2---:R-:W-:-:S03]  /*0750*/  IMAD R11, R8, 0x4, R11 ;  /* 0x00000004080b7824 */ /* 0x004fc600078e020b */
[----:B------:R-:W-:-:S13]  /*0760*/  ISETP.GE.AND P0, PT, R12, R5, PT ;  /* 0x000000050c00720c */ /* 0x000fda0003f06270 */
[----:B------:R-:W-:Y:S05]  /*0770*/  @!P0 BRA `(.L_x_17) ;  /* 0xfffffffc00748947 */ /* 0x000fea000383ffff */
.L_x_11:
[----:B------:R-:W-:Y:S05]  /*0780*/  BSYNC.RECONVERGENT B1 ;  /* 0x0000000000017941 */ /* 0x000fea0003800200 */
.L_x_10:
[----:B------:R-:W-:Y:S02]  /*0790*/  ISETP.GE.U32.AND P0, PT, R9, 0x2, PT ;  /* 0x000000020900780c */ /* 0x000fe40003f06070 */
[----:B------:R-:W-:-:S11]  /*07a0*/  SHF.R.U32.HI R9, RZ, 0x1, R9 ;  /* 0x00000001ff097819 */ /* 0x000fd60000011609 */
[----:B------:R-:W-:Y:S05]  /*07b0*/  @P0 BRA `(.L_x_18) ;  /* 0xfffffffc00480947 */ /* 0x000fea000383ffff */
.L_x_9:
[----:B------:R-:W-:-:S05]  /*07c0*/  IMAD.SHL.U32 R10, R10, 0x2, RZ ;  /* 0x000000020a0a7824 */ /* 0x000fca00078e00ff */
[----:B------:R-:W-:-:S13]  /*07d0*/  ISETP.GT.AND P0, PT, R10, R5, PT ;  /* 0x000000050a00720c */ /* 0x000fda0003f04270 */
[----:B------:R-:W-:Y:S05]  /*07e0*/  @!P0 BRA `(.L_x_19) ;  /* 0xfffffffc00308947 */ /* 0x000fea000383ffff */
.L_x_8:
[----:B------:R-:W-:Y:S05]  /*07f0*/  BSYNC.RECONVERGENT B0 ;  /* 0x0000000000007941 */ /* 0x000fea0003800200 */
.L_x_7:
[----:B------:R-:W-:Y:S05]  /*0800*/  WARPSYNC.ALL ;  /* 0x0000000000007948 */ /* 0x000fea0003800000 */
[----:B------:R-:W3:Y:S01]  /*0810*/  LDC R9, c[0x0][0x3a8] ;  /* 0x0000ea00ff097b82 */ /* 0x000ee20000000800 */
[----:B------:R-:W4:Y:S01]  /*0820*/  LDCU UR5, c[0x0][0x398] ;  /* 0x00007300ff0577ac */ /* 0x000f220008000800 */
[----:B---3--:R-:W-:-:S06]  /*0830*/  IMAD.IADD R7, R7, 0x1, R9 ;  /* 0x0000000107077824 */ /* 0x008fcc00078e0209 */
[----:B------:R-:W-:Y:S01]  /*0840*/  BAR.SYNC.DEFER_BLOCKING 0x0 ;  /* 0x0000000000007b1d */ /* 0x000fe20000010000 */
[----:B----4-:R-:W-:-:S13]  /*0850*/  ISETP.GE.AND P0, PT, R7, UR5, PT ;  /* 0x0000000507007c0c */ /* 0x010fda000bf06270 */
[----:B------:R-:W-:Y:S05]  /*0860*/  @!P0 BRA `(.L_x_20) ;  /* 0xfffffff800888947 */ /* 0x000fea000383ffff */
.L_x_3:
[----:B------:R-:W-:-:S13]  /*0870*/  ISETP.GE.AND P0, PT, R4, R9, PT ;  /* 0x000000090400720c */ /* 0x000fda0003f06270 */
[----:B------:R-:W-:Y:S05]  /*0880*/  @P0 EXIT ;  /* 0x000000000000094d */ /* 0x000fea0003800000 */
[----:B------:R-:W2:Y:S01]  /*0890*/  S2R R6, SR_CgaCtaId ;  /* 0x0000000000067919 */ /* 0x000ea20000008800 */
[----:B-----5:R-:W-:Y:S01]  /*08a0*/  SHF.R.S32.HI R3, RZ, 0x1f, R9 ;  /* 0x0000001fff037819 */ /* 0x020fe20000011409 */
[----:B------:R-:W3:Y:S01]  /*08b0*/  LDCU UR4, c[0x0][0x360] ;  /* 0x00006c00ff0477ac */ /* 0x000ee20008000800 */
[----:B------:R-:W-:-:S03]  /*08c0*/  MOV R5, 0x400 ;  /* 0x0000040000057802 */ /* 0x000fc60000000f00 */
[----:B------:R-:W-:Y:S01]  /*08d0*/  IMAD R15, R3, R0, RZ ;  /* 0x00000000030f7224 */ /* 0x000fe200078e02ff */
[----:B------:R-:W4:Y:S01]  /*08e0*/  LDCU.64 UR8, c[0x0][0x3a0] ;  /* 0x00007400ff0877ac */ /* 0x000f220008000a00 */
[----:B------:R-:W-:-:S04]  /*08f0*/  IMAD.WIDE.U32 R2, R0, R9, RZ ;  /* 0x0000000900027225 */ /* 0x000fc800078e00ff */
[----:B------:R-:W-:Y:S01]  /*0900*/  IMAD.IADD R15, R3, 0x1, R15 ;  /* 0x00000001030f7824 */ /* 0x000fe200078e020f */
[----:B--2---:R-:W-:-:S05]  /*0910*/  LEA R12, R6, R5, 0x18 ;  /* 0x00000005060c7211 */ /* 0x004fca00078ec0ff */
[----:B---34-:R-:W-:-:S07]  /*0920*/  IMAD R5, R9, 0x8, R12 ;  /* 0x0000000809057824 */ /* 0x018fce00078e020c */
.L_x_21:
[C---:B------:R-:W-:Y:S01]  /*0930*/  IMAD R0, R4.reuse, 0x4, R5 ;  /* 0x0000000404007824 */ /* 0x040fe200078e0205 */
[C---:B---3--:R-:W-:Y:S01]  /*0940*/  IADD3 R7, P0, PT, R4.reuse, R2, RZ ;  /* 0x0000000204077210 */ /* 0x048fe20007f1e0ff */
[----:B-1----:R-:W-:-:S03]  /*0950*/  IMAD R8, R4, 0x4, R12 ;  /* 0x0000000404087824 */ /* 0x002fc600078e020c */
[----:B------:R-:W1:Y:S01]  /*0960*/  LDS R11, [R0] ;  /* 0x00000000000b7984 */ /* 0x000e620000000800 */
[C---:B------:R-:W-:Y:S01]  /*0970*/  LEA.HI.X.SX32 R10, R4.reuse, R15, 0x1, P0 ;  /* 0x0000000f040a7211 */ /* 0x040fe200000f0eff */
[----:B------:R-:W-:Y:S01]  /*0980*/  VIADD R4, R4, UR4 ;  /* 0x0000000404047c36 */ /* 0x000fe20008000000 */
[C---:B------:R-:W-:Y:S01]  /*0990*/  LEA R6, P0, R7.reuse, UR8, 0x3 ;  /* 0x0000000807067c11 */ /* 0x040fe2000f8018ff */
[----:B------:R-:W2:Y:S03]  /*09a0*/  LDS R13, [R8] ;  /* 0x00000000080d7984 */ /* 0x000ea60000000800 */
[----:B------:R-:W-:Y:S02]  /*09b0*/  LEA.HI.X R7, R7, UR9, R10, 0x3, P0 ;  /* 0x0000000907077c11 */ /* 0x000fe400080f1c0a */
[----:B------:R-:W-:-:S03]  /*09c0*/  ISETP.GE.AND P0, PT, R4, R9, PT ;  /* 0x000000090400720c */ /* 0x000fc60003f06270 */
[----:B-1----:R3:W-:Y:S04]  /*09d0*/  STG.E desc[UR6][R6.64], R11 ;  /* 0x0000000b06007986 */ /* 0x0027e8000c101906 */
[----:B--2---:R3:W-:Y:S06]  /*09e0*/  STG.E desc[UR6][R6.64+0x4], R13 ;  /* 0x0000040d06007986 */ /* 0x0047ec000c101906 */
[----:B------:R-:W-:Y:S05]  /*09f0*/  @!P0 BRA `(.L_x_21) ;  /* 0xfffffffc00cc8947 */ /* 0x000fea000383ffff */
[----:B------:R-:W-:Y:S05]  /*0a00*/  EXIT ;  /* 0x000000000000794d */ /* 0x000fea0003800000 */
.L_x_22:
[----:B------:R-:W-:-:S00]  /*0a10*/  BRA `(.L_x_22) ;  /* 0xfffffffc00fc7947 */ /* 0x000fc0000383ffff */
[----:B------:R-:W-:-:S00]  /*0a20*/  NOP ;  /* 0x0000000000007918 */ /* 0x000fc00000000000 */
        /* <DEDUP_REMOVED lines=13> */
.L_x_23:


//--------------------- .nv.shared._Z12knn2d_kernelPK6float2iS1_iP6PairIFi --------------------------
	.section	.nv.shared._Z12knn2d_kernelPK6float2iS1_iP6PairIFi,"aw",@nobits
	.sectionflags	@""
	.align	16
	.zero		1024


//--------------------- .nv.shared.reserved.0     --------------------------
	.section	.nv.shared.reserved.0,"aw",@nobits
	.weak		__nv_reservedSMEM_offset_0_alias
	.size		__nv_reservedSMEM_offset_0_alias, 0, 64
	.other		__nv_reservedSMEM_offset_0_alias,@"STO_CUDA_RESERVED_SHARED STV_DEFAULT"
__nv_reservedSMEM_offset_0_alias:
	.zero		0
	.zero		64


//--------------------- .nv.constant0._Z12knn2d_kernelPK6float2iS1_iP6PairIFi --------------------------
	.section	.nv.constant0._Z12knn2d_kernelPK6float2iS1_iP6PairIFi,"a",@progbits
	.sectionflags	@""
	.align	4
.nv.constant0._Z12knn2d_kernelPK6float2iS1_iP6PairIFi:
	.zero		940


//--------------------- SYMBOLS --------------------------

	.type		.nv.reservedSmem.offset0,@object
	.size		.nv.reservedSmem.offset0,0x4
	.type		.nv.reservedSmem.cap,@object
	.size		.nv.reservedSmem.cap,0x4
